//
// Generated by NVIDIA NVVM Compiler
//
// Compiler Build ID: CL-36424714
// Cuda compilation tools, release 13.0, V13.0.88
// Based on NVVM 20.0.0
//

.version 9.0
.target sm_100
.address_size 64

	// .globl	_Z11compute_phiPfPKfS1_i

.visible .entry _Z11compute_phiPfPKfS1_i(
	.param .u64 .ptr .align 1 _Z11compute_phiPfPKfS1_i_param_0,
	.param .u64 .ptr .align 1 _Z11compute_phiPfPKfS1_i_param_1,
	.param .u64 .ptr .align 1 _Z11compute_phiPfPKfS1_i_param_2,
	.param .u32 _Z11compute_phiPfPKfS1_i_param_3
)
{
	.reg .pred 	%p<2>;
	.reg .b32 	%r<27>;
	.reg .b32 	%f<15>;
	.reg .b64 	%rd<30>;

	ld.param.u64 	%rd1, [_Z11compute_phiPfPKfS1_i_param_0];
	ld.param.u64 	%rd2, [_Z11compute_phiPfPKfS1_i_param_1];
	ld.param.u64 	%rd3, [_Z11compute_phiPfPKfS1_i_param_2];
	ld.param.u32 	%r5, [_Z11compute_phiPfPKfS1_i_param_3];
	mov.u32 	%r6, %ctaid.x;
	mov.u32 	%r7, %ntid.x;
	mov.u32 	%r8, %tid.x;
	mad.lo.s32 	%r9, %r6, %r7, %r8;
	add.s32 	%r1, %r9, 1;
	mov.u32 	%r10, %ctaid.y;
	mov.u32 	%r11, %ntid.y;
	mov.u32 	%r12, %tid.y;
	mad.lo.s32 	%r13, %r10, %r11, %r12;
	add.s32 	%r2, %r13, 1;
	mov.u32 	%r15, %ctaid.z;
	mov.u32 	%r16, %ntid.z;
	mov.u32 	%r17, %tid.z;
	mad.lo.s32 	%r18, %r15, %r16, %r17;
	add.s32 	%r19, %r18, 1;
	add.s32 	%r20, %r5, -1;
	max.s32 	%r21, %r1, %r2;
	max.s32 	%r22, %r21, %r19;
	setp.ge.s32 	%p1, %r22, %r20;
	@%p1 bra 	$L__BB0_2;
	cvta.to.global.u64 	%rd4, %rd2;
	cvta.to.global.u64 	%rd5, %rd3;
	cvta.to.global.u64 	%rd6, %rd1;
	mad.lo.s32 	%r23, %r5, %r1, %r2;
	mul.lo.s32 	%r24, %r23, %r5;
	add.s32 	%r25, %r24, %r18;
	mul.lo.s32 	%r26, %r5, %r5;
	mul.wide.s32 	%rd7, %r25, 4;
	add.s64 	%rd8, %rd4, %rd7;
	ld.global.f32 	%f1, [%rd8];
	cvt.s64.s32 	%rd9, %r24;
	cvt.u64.u32 	%rd10, %r18;
	add.s64 	%rd11, %rd9, %rd10;
	shl.b64 	%rd12, %rd11, 2;
	add.s64 	%rd13, %rd12, %rd4;
	ld.global.f32 	%f2, [%rd13+8];
	add.f32 	%f3, %f1, %f2;
	cvt.s64.s32 	%rd14, %r5;
	sub.s64 	%rd15, %rd11, %rd14;
	shl.b64 	%rd16, %rd15, 2;
	add.s64 	%rd17, %rd4, %rd16;
	ld.global.f32 	%f4, [%rd17+4];
	add.f32 	%f5, %f3, %f4;
	add.s64 	%rd18, %rd11, %rd14;
	shl.b64 	%rd19, %rd18, 2;
	add.s64 	%rd20, %rd4, %rd19;
	ld.global.f32 	%f6, [%rd20+4];
	add.f32 	%f7, %f5, %f6;
	cvt.u64.u32 	%rd21, %r26;
	sub.s64 	%rd22, %rd11, %rd21;
	shl.b64 	%rd23, %rd22, 2;
	add.s64 	%rd24, %rd4, %rd23;
	ld.global.f32 	%f8, [%rd24+4];
	add.f32 	%f9, %f7, %f8;
	add.s64 	%rd25, %rd11, %rd21;
	shl.b64 	%rd26, %rd25, 2;
	add.s64 	%rd27, %rd4, %rd26;
	ld.global.f32 	%f10, [%rd27+4];
	add.f32 	%f11, %f9, %f10;
	add.s64 	%rd28, %rd5, %rd12;
	ld.global.f32 	%f12, [%rd28+4];
	add.f32 	%f13, %f11, %f12;
	div.rn.f32 	%f14, %f13, 0f40C00000;
	add.s64 	%rd29, %rd6, %rd12;
	st.global.f32 	[%rd29+4], %f14;
$L__BB0_2:
	ret;

}


// ===== COMPILED SASS (sm_100) =====

	.target	sm_100

	.elftype	@"ET_EXEC"


//--------------------- .note.nv.tkinfo           --------------------------
	.section	.note.nv.tkinfo,"",@"SHT_NOTE"
	.sectionflags	@"SHF_NOTE_NV_TKINFO"
	.tkinfo
        /*0018*/ 	.word	0x00000002
        /*0030*/ 	.string	""
        /*0030*/ 	.string	"ptxas"
        /*0030*/ 	.string	"Cuda compilation tools, release 13.0, V13.0.88"
        /*0030*/ 	.string	"Build cuda_13.0.r13.0/compiler.36424714_0"
        /*0030*/ 	.string	"-arch sm_100 -m 64 "



//--------------------- .note.nv.cuinfo           --------------------------
	.section	.note.nv.cuinfo,"",@"SHT_NOTE"
	.sectionflags	@"SHF_NOTE_NV_CUINFO"
        /*0018*/ 	.short	0x0002
        /*001a*/ 	.short	0x0064
        /*001c*/ 	.short	0x0082
	.zero		2


//--------------------- .nv.info                  --------------------------
	.section	.nv.info,"",@"SHT_CUDA_INFO"
	.align	4


	//----- nvinfo : EIATTR_REGCOUNT
	.align		4
        /*0000*/ 	.byte	0x04, 0x2f
        /*0002*/ 	.short	(.L_1 - .L_0)
	.align		4
.L_0:
        /*0004*/ 	.word	index@(_Z11compute_phiPfPKfS1_i)
        /*0008*/ 	.word	0x00000014


	//----- nvinfo : EIATTR_FRAME_SIZE
	.align		4
.L_1:
        /*000c*/ 	.byte	0x04, 0x11
        /*000e*/ 	.short	(.L_3 - .L_2)
	.align		4
.L_2:
        /*0010*/ 	.word	index@($__internal_0_$__cuda_sm3x_div_rn_noftz_f32_slowpath)
        /*0014*/ 	.word	0x00000000


	//----- nvinfo : EIATTR_FRAME_SIZE
	.align		4
.L_3:
        /*0018*/ 	.byte	0x04, 0x11
        /*001a*/ 	.short	(.L_5 - .L_4)
	.align		4
.L_4:
        /*001c*/ 	.word	index@(_Z11compute_phiPfPKfS1_i)
        /*0020*/ 	.word	0x00000000


	//----- nvinfo : EIATTR_MIN_STACK_SIZE
	.align		4
.L_5:
        /*0024*/ 	.byte	0x04, 0x12
        /*0026*/ 	.short	(.L_7 - .L_6)
	.align		4
.L_6:
        /*0028*/ 	.word	index@(_Z11compute_phiPfPKfS1_i)
        /*002c*/ 	.word	0x00000000
.L_7:


//--------------------- .nv.compat                --------------------------
	.section	.nv.compat,"",@"SHT_CUDA_COMPAT_INFO"
	.align	4
        /*0000*/ 	.byte	0x02, 0x09, 0x00, 0x00, 0x02, 0x02, 0x01, 0x00, 0x02, 0x05, 0x05, 0x00, 0x03, 0x07, 0x01, 0x01
        /*0010*/ 	.byte	0x02, 0x03, 0x00, 0x00, 0x02, 0x06, 0x01, 0x00, 0x04, 0x0b, 0x08, 0x00, 0x01, 0x00, 0x00, 0x00
        /*0020*/ 	.byte	0x00, 0x00, 0x00, 0x00


//--------------------- .nv.info._Z11compute_phiPfPKfS1_i --------------------------
	.section	.nv.info._Z11compute_phiPfPKfS1_i,"",@"SHT_CUDA_INFO"
	.sectionflags	@""
	.align	4


	//----- nvinfo : EIATTR_CUDA_API_VERSION
	.align		4
        /*0000*/ 	.byte	0x04, 0x37
        /*0002*/ 	.short	(.L_9 - .L_8)
.L_8:
        /*0004*/ 	.word	0x00000082


	//----- nvinfo : EIATTR_KPARAM_INFO
	.align		4
.L_9:
        /*0008*/ 	.byte	0x04, 0x17
        /*000a*/ 	.short	(.L_11 - .L_10)
.L_10:
        /*000c*/ 	.word	0x00000000
        /*0010*/ 	.short	0x0003
        /*0012*/ 	.short	0x0018
        /*0014*/ 	.byte	0x00, 0xf0, 0x11, 0x00


	//----- nvinfo : EIATTR_KPARAM_INFO
	.align		4
.L_11:
        /*0018*/ 	.byte	0x04, 0x17
        /*001a*/ 	.short	(.L_13 - .L_12)
.L_12:
        /*001c*/ 	.word	0x00000000
        /*0020*/ 	.short	0x0002
        /*0022*/ 	.short	0x0010
        /*0024*/ 	.byte	0x00, 0xf5, 0x21, 0x00


	//----- nvinfo : EIATTR_KPARAM_INFO
	.align		4
.L_13:
        /*0028*/ 	.byte	0x04, 0x17
        /*002a*/ 	.short	(.L_15 - .L_14)
.L_14:
        /*002c*/ 	.word	0x00000000
        /*0030*/ 	.short	0x0001
        /*0032*/ 	.short	0x0008
        /*0034*/ 	.byte	0x00, 0xf5, 0x21, 0x00


	//----- nvinfo : EIATTR_KPARAM_INFO
	.align		4
.L_15:
        /*0038*/ 	.byte	0x04, 0x17
        /*003a*/ 	.short	(.L_17 - .L_16)
.L_16:
        /*003c*/ 	.word	0x00000000
        /*0040*/ 	.short	0x0000
        /*0042*/ 	.short	0x0000
        /*0044*/ 	.byte	0x00, 0xf5, 0x21, 0x00


	//----- nvinfo : EIATTR_SPARSE_MMA_MASK
	.align		4
.L_17:
        /*0048*/ 	.byte	0x03, 0x50
        /*004a*/ 	.short	0x0000


	//----- nvinfo : EIATTR_MAXREG_COUNT
	.align		4
        /*004c*/ 	.byte	0x03, 0x1b
        /*004e*/ 	.short	0x00ff


	//----- nvinfo : EIATTR_MERCURY_ISA_VERSION
	.align		4
        /*0050*/ 	.byte	0x03, 0x5f
        /*0052*/ 	.short	0x0101


	//----- nvinfo : EIATTR_VRC_CTA_INIT_COUNT
	.align		4
        /*0054*/ 	.byte	0x02, 0x4a
	.zero		1
	.zero		1


	//----- nvinfo : EIATTR_EXIT_INSTR_OFFSETS
	.align		4
        /*0058*/ 	.byte	0x04, 0x1c
        /*005a*/ 	.short	(.L_19 - .L_18)


	//   ....[0]....
.L_18:
        /*005c*/ 	.word	0x00000140


	//   ....[1]....
        /*0060*/ 	.word	0x00000560


	//----- nvinfo : EIATTR_CRS_STACK_SIZE
	.align		4
.L_19:
        /*0064*/ 	.byte	0x04, 0x1e
        /*0066*/ 	.short	(.L_21 - .L_20)
.L_20:
        /*0068*/ 	.word	0x00000000


	//----- nvinfo : EIATTR_CBANK_PARAM_SIZE
	.align		4
.L_21:
        /*006c*/ 	.byte	0x03, 0x19
        /*006e*/ 	.short	0x001c


	//----- nvinfo : EIATTR_PARAM_CBANK
	.align		4
        /*0070*/ 	.byte	0x04, 0x0a
        /*0072*/ 	.short	(.L_23 - .L_22)
	.align		4
.L_22:
        /*0074*/ 	.word	index@(.nv.constant0._Z11compute_phiPfPKfS1_i)
        /*0078*/ 	.short	0x0380
        /*007a*/ 	.short	0x001c


	//----- nvinfo : EIATTR_SW_WAR
	.align		4
.L_23:
        /*007c*/ 	.byte	0x04, 0x36
        /*007e*/ 	.short	(.L_25 - .L_24)
.L_24:
        /*0080*/ 	.word	0x00000008
.L_25:


//--------------------- .nv.callgraph             --------------------------
	.section	.nv.callgraph,"",@"SHT_CUDA_CALLGRAPH"
	.align	4
	.sectionentsize	8
	.align		4
        /*0000*/ 	.word	0x00000000
	.align		4
        /*0004*/ 	.word	0xffffffff
	.align		4
        /*0008*/ 	.word	0x00000000
	.align		4
        /*000c*/ 	.word	0xfffffffe
	.align		4
        /*0010*/ 	.word	0x00000000
	.align		4
        /*0014*/ 	.word	0xfffffffd
	.align		4
        /*0018*/ 	.word	0x00000000
	.align		4
        /*001c*/ 	.word	0xfffffffc


//--------------------- .text._Z11compute_phiPfPKfS1_i --------------------------
	.section	.text._Z11compute_phiPfPKfS1_i,"ax",@progbits
	.align	128
        .global         _Z11compute_phiPfPKfS1_i
        .type           _Z11compute_phiPfPKfS1_i,@function
        .size           _Z11compute_phiPfPKfS1_i,(.L_x_15 - _Z11compute_phiPfPKfS1_i)
        .other          _Z11compute_phiPfPKfS1_i,@"STO_CUDA_ENTRY STV_DEFAULT"
_Z11compute_phiPfPKfS1_i:
.text._Z11compute_phiPfPKfS1_i:
[----:B------:R-:W-:Y:S01]  /*0000*/  LDC R1, c[0x0][0x37c] ;  /* 0x0000df00ff017b82 */ /* 0x000fe20000000800 */
[----:B------:R-:W0:Y:S07]  /*0010*/  S2R R5, SR_TID.Y ;  /* 0x0000000000057919 */ /* 0x000e2e0000002200 */
[----:B------:R-:W1:Y:S01]  /*0020*/  LDC R0, c[0x0][0x360] ;  /* 0x0000d800ff007b82 */ /* 0x000e620000000800 */
[----:B------:R-:W2:Y:S01]  /*0030*/  LDCU UR8, c[0x0][0x398] ;  /* 0x00007300ff0877ac */ /* 0x000ea20008000800 */
[----:B------:R-:W1:Y:S01]  /*0040*/  S2R R3, SR_TID.X ;  /* 0x0000000000037919 */ /* 0x000e620000002100 */
[----:B------:R-:W3:Y:S05]  /*0050*/  S2R R7, SR_TID.Z ;  /* 0x0000000000077919 */ /* 0x000eea0000002300 */
[----:B------:R-:W0:Y:S08]  /*0060*/  S2UR UR5, SR_CTAID.Y ;  /* 0x00000000000579c3 */ /* 0x000e300000002600 */
[----:B------:R-:W0:Y:S08]  /*0070*/  LDC R2, c[0x0][0x364] ;  /* 0x0000d900ff027b82 */ /* 0x000e300000000800 */
[----:B------:R-:W1:Y:S08]  /*0080*/  S2UR UR4, SR_CTAID.X ;  /* 0x00000000000479c3 */ /* 0x000e700000002500 */
[----:B------:R-:W3:Y:S08]  /*0090*/  S2UR UR6, SR_CTAID.Z ;  /* 0x00000000000679c3 */ /* 0x000ef00000002700 */
[----:B------:R-:W3:Y:S01]  /*00a0*/  LDC R4, c[0x0][0x368] ;  /* 0x0000da00ff047b82 */ /* 0x000ee20000000800 */
[----:B0-----:R-:W-:-:S02]  /*00b0*/  IMAD R2, R2, UR5, R5 ;  /* 0x0000000502027c24 */ /* 0x001fc4000f8e0205 */
[----:B-1----:R-:W-:Y:S01]  /*00c0*/  IMAD R0, R0, UR4, R3 ;  /* 0x0000000400007c24 */ /* 0x002fe2000f8e0203 */
[----:B--2---:R-:W-:Y:S01]  /*00d0*/  UIADD3 UR4, UPT, UPT, UR8, -0x1, URZ ;  /* 0xffffffff08047890 */ /* 0x004fe2000fffe0ff */
[----:B------:R-:W-:Y:S02]  /*00e0*/  VIADD R3, R2, 0x1 ;  /* 0x0000000102037836 */ /* 0x000fe40000000000 */
[----:B------:R-:W-:Y:S02]  /*00f0*/  VIADD R0, R0, 0x1 ;  /* 0x0000000100007836 */ /* 0x000fe40000000000 */
[----:B---3--:R-:W-:-:S04]  /*0100*/  IMAD R4, R4, UR6, R7 ;  /* 0x0000000604047c24 */ /* 0x008fc8000f8e0207 */
[----:B------:R-:W-:-:S05]  /*0110*/  VIADD R2, R4, 0x1 ;  /* 0x0000000104027836 */ /* 0x000fca0000000000 */
[----:B------:R-:W-:-:S04]  /*0120*/  VIMNMX3 R2, R0, R3, R2, !PT ;  /* 0x000000030002720f */ /* 0x000fc80007800102 */
[----:B------:R-:W-:-:S13]  /*0130*/  ISETP.GE.AND P0, PT, R2, UR4, PT ;  /* 0x0000000402007c0c */ /* 0x000fda000bf06270 */
[----:B------:R-:W-:Y:S05]  /*0140*/  @P0 EXIT ;  /* 0x000000000000094d */ /* 0x000fea0003800000 */
[----:B------:R-:W-:Y:S01]  /*0150*/  IMAD R0, R0, UR8, R3 ;  /* 0x0000000800007c24 */ /* 0x000fe2000f8e0203 */
[----:B------:R-:W0:Y:S01]  /*0160*/  LDC.64 R6, c[0x0][0x388] ;  /* 0x0000e200ff067b82 */ /* 0x000e220000000a00 */
[----:B------:R-:W1:Y:S02]  /*0170*/  LDCU.64 UR10, c[0x0][0x388] ;  /* 0x00007100ff0a77ac */ /* 0x000e640008000a00 */
[----:B------:R-:W-:Y:S01]  /*0180*/  IMAD R3, R0, UR8, RZ ;  /* 0x0000000800037c24 */ /* 0x000fe2000f8e02ff */
[----:B------:R-:W2:Y:S03]  /*0190*/  LDCU.64 UR6, c[0x0][0x358] ;  /* 0x00006b00ff0677ac */ /* 0x000ea60008000a00 */
[C---:B------:R-:W-:Y:S01]  /*01a0*/  IMAD.IADD R13, R4.reuse, 0x1, R3 ;  /* 0x00000001040d7824 */ /* 0x040fe200078e0203 */
[----:B------:R-:W-:Y:S01]  /*01b0*/  IADD3 R15, P0, PT, R4, R3, RZ ;  /* 0x00000003040f7210 */ /* 0x000fe20007f1e0ff */
[----:B------:R-:W-:-:S02]  /*01c0*/  USHF.R.S32.HI UR5, URZ, 0x1f, UR8 ;  /* 0x0000001fff057899 */ /* 0x000fc40008011408 */
[----:B------:R-:W-:Y:S01]  /*01d0*/  UIMAD UR4, UR8, UR8, URZ ;  /* 0x00000008080472a4 */ /* 0x000fe2000f8e02ff */
[----:B------:R-:W-:Y:S01]  /*01e0*/  LEA.HI.X.SX32 R16, R3, RZ, 0x1, P0 ;  /* 0x000000ff03107211 */ /* 0x000fe200000f0eff */
[C---:B------:R-:W-:Y:S01]  /*01f0*/  IMAD.SHL.U32 R2, R15.reuse, 0x4, RZ ;  /* 0x000000040f027824 */ /* 0x040fe200078e00ff */
[C---:B------:R-:W-:Y:S02]  /*0200*/  IADD3 R9, P0, PT, R15.reuse, -UR8, RZ ;  /* 0x800000080f097c10 */ /* 0x040fe4000ff1e0ff */
[----:B------:R-:W-:Y:S01]  /*0210*/  IADD3 R0, P1, PT, R15, UR8, RZ ;  /* 0x000000080f007c10 */ /* 0x000fe2000ff3e0ff */
[----:B------:R-:W3:Y:S01]  /*0220*/  LDCU.64 UR8, c[0x0][0x390] ;  /* 0x00007200ff0877ac */ /* 0x000ee20008000a00 */
[C---:B------:R-:W-:Y:S02]  /*0230*/  IADD3.X R12, PT, PT, R16.reuse, ~UR5, RZ, P0, !PT ;  /* 0x80000005100c7c10 */ /* 0x040fe400087fe4ff */
[----:B-1----:R-:W-:Y:S02]  /*0240*/  LEA R8, P0, R9, UR10, 0x2 ;  /* 0x0000000a09087c11 */ /* 0x002fe4000f8010ff */
[----:B------:R-:W-:-:S02]  /*0250*/  IADD3.X R5, PT, PT, R16, UR5, RZ, P1, !PT ;  /* 0x0000000510057c10 */ /* 0x000fc40008ffe4ff */
[----:B------:R-:W-:Y:S02]  /*0260*/  SHF.L.U64.HI R3, R15, 0x2, R16 ;  /* 0x000000020f037819 */ /* 0x000fe40000010210 */
[----:B------:R-:W-:Y:S02]  /*0270*/  IADD3 R10, P1, PT, R2, UR10, RZ ;  /* 0x0000000a020a7c10 */ /* 0x000fe4000ff3e0ff */
[----:B------:R-:W-:Y:S01]  /*0280*/  LEA.HI.X R9, R9, UR11, R12, 0x2, P0 ;  /* 0x0000000b09097c11 */ /* 0x000fe200080f140c */
[----:B0-----:R-:W-:Y:S01]  /*0290*/  IMAD.WIDE R12, R13, 0x4, R6 ;  /* 0x000000040d0c7825 */ /* 0x001fe200078e0206 */
[----:B------:R-:W-:Y:S02]  /*02a0*/  LEA R4, P2, R0, UR10, 0x2 ;  /* 0x0000000a00047c11 */ /* 0x000fe4000f8410ff */
[----:B------:R-:W-:Y:S01]  /*02b0*/  IADD3.X R11, PT, PT, R3, UR11, RZ, P1, !PT ;  /* 0x0000000b030b7c10 */ /* 0x000fe20008ffe4ff */
[----:B--2---:R-:W2:Y:S01]  /*02c0*/  LDG.E R8, desc[UR6][R8.64+0x4] ;  /* 0x0000040608087981 */ /* 0x004ea2000c1e1900 */
[----:B------:R-:W-:-:S02]  /*02d0*/  IADD3 R14, P0, PT, R15, -UR4, RZ ;  /* 0x800000040f0e7c10 */ /* 0x000fc4000ff1e0ff */
[----:B------:R-:W-:Y:S01]  /*02e0*/  LEA.HI.X R5, R0, UR11, R5, 0x2, P2 ;  /* 0x0000000b00057c11 */ /* 0x000fe200090f1405 */
[----:B------:R-:W4:Y:S01]  /*02f0*/  LDG.E R12, desc[UR6][R12.64] ;  /* 0x000000060c0c7981 */ /* 0x000f22000c1e1900 */
[----:B------:R-:W-:Y:S02]  /*0300*/  IADD3.X R7, PT, PT, R16, -0x1, RZ, P0, !PT ;  /* 0xffffffff10077810 */ /* 0x000fe400007fe4ff */
[----:B------:R-:W-:Y:S01]  /*0310*/  IADD3 R0, P1, PT, R15, UR4, RZ ;  /* 0x000000040f007c10 */ /* 0x000fe2000ff3e0ff */
[----:B------:R-:W4:Y:S01]  /*0320*/  LDG.E R11, desc[UR6][R10.64+0x8] ;  /* 0x000008060a0b7981 */ /* 0x000f22000c1e1900 */
[----:B------:R-:W-:-:S03]  /*0330*/  LEA R6, P0, R14, UR10, 0x2 ;  /* 0x0000000a0e067c11 */ /* 0x000fc6000f8010ff */
[----:B------:R-:W-:Y:S01]  /*0340*/  IMAD.X R15, RZ, RZ, R16, P1 ;  /* 0x000000ffff0f7224 */ /* 0x000fe200008e0610 */
[----:B------:R-:W-:Y:S01]  /*0350*/  LEA.HI.X R7, R14, UR11, R7, 0x2, P0 ;  /* 0x0000000b0e077c11 */ /* 0x000fe200080f1407 */
[----:B------:R0:W5:Y:S01]  /*0360*/  LDG.E R5, desc[UR6][R4.64+0x4] ;  /* 0x0000040604057981 */ /* 0x000162000c1e1900 */
[----:B------:R-:W-:-:S04]  /*0370*/  LEA R14, P0, R0, UR10, 0x2 ;  /* 0x0000000a000e7c11 */ /* 0x000fc8000f8010ff */
[----:B------:R-:W-:Y:S01]  /*0380*/  LEA.HI.X R15, R0, UR11, R15, 0x2, P0 ;  /* 0x0000000b000f7c11 */ /* 0x000fe200080f140f */
[----:B------:R-:W5:Y:S01]  /*0390*/  LDG.E R7, desc[UR6][R6.64+0x4] ;  /* 0x0000040606077981 */ /* 0x000f62000c1e1900 */
[----:B---3--:R-:W-:-:S04]  /*03a0*/  IADD3 R16, P0, PT, R2, UR8, RZ ;  /* 0x0000000802107c10 */ /* 0x008fc8000ff1e0ff */
[----:B------:R-:W-:Y:S01]  /*03b0*/  IADD3.X R17, PT, PT, R3, UR9, RZ, P0, !PT ;  /* 0x0000000903117c10 */ /* 0x000fe200087fe4ff */
[----:B------:R-:W3:Y:S05]  /*03c0*/  LDG.E R15, desc[UR6][R14.64+0x4] ;  /* 0x000004060e0f7981 */ /* 0x000eea000c1e1900 */
[----:B------:R-:W3:Y:S01]  /*03d0*/  LDG.E R17, desc[UR6][R16.64+0x4] ;  /* 0x0000040610117981 */ /* 0x000ee2000c1e1900 */
[----:B0-----:R-:W-:Y:S01]  /*03e0*/  IMAD.MOV.U32 R4, RZ, RZ, 0x40c00000 ;  /* 0x40c00000ff047424 */ /* 0x001fe200078e00ff */
[----:B------:R-:W-:Y:S01]  /*03f0*/  BSSY.RECONVERGENT B1, `(.L_x_0) ;  /* 0x0000012000017945 */ /* 0x000fe20003800200 */
[----:B----4-:R-:W-:-:S04]  /*0400*/  FADD R11, R12, R11 ;  /* 0x0000000b0c0b7221 */ /* 0x010fc80000000000 */
[----:B--2---:R-:W-:-:S04]  /*0410*/  FADD R8, R11, R8 ;  /* 0x000000080b087221 */ /* 0x004fc80000000000 */
[----:B-----5:R-:W-:-:S04]  /*0420*/  FADD R8, R8, R5 ;  /* 0x0000000508087221 */ /* 0x020fc80000000000 */
[----:B------:R-:W-:Y:S01]  /*0430*/  FADD R8, R8, R7 ;  /* 0x0000000708087221 */ /* 0x000fe20000000000 */
[----:B------:R-:W-:-:S03]  /*0440*/  IMAD.MOV.U32 R5, RZ, RZ, 0x3e2aaaab ;  /* 0x3e2aaaabff057424 */ /* 0x000fc600078e00ff */
[----:B---3--:R-:W-:-:S04]  /*0450*/  FADD R0, R8, R15 ;  /* 0x0000000f08007221 */ /* 0x008fc80000000000 */
[----:B------:R-:W-:Y:S01]  /*0460*/  FADD R0, R0, R17 ;  /* 0x0000001100007221 */ /* 0x000fe20000000000 */
[----:B------:R-:W-:-:S03]  /*0470*/  FFMA R4, R5, -R4, 1 ;  /* 0x3f80000005047423 */ /* 0x000fc60000000804 */
[----:B------:R-:W0:Y:S01]  /*0480*/  FCHK P0, R0, 6 ;  /* 0x40c0000000007902 */ /* 0x000e220000000000 */
[----:B------:R-:W-:-:S04]  /*0490*/  FFMA R5, R4, R5, 0.16666667163372039795 ;  /* 0x3e2aaaab04057423 */ /* 0x000fc80000000005 */
[----:B------:R-:W-:-:S04]  /*04a0*/  FFMA R4, R0, R5, RZ ;  /* 0x0000000500047223 */ /* 0x000fc800000000ff */
[----:B------:R-:W-:-:S04]  /*04b0*/  FFMA R6, R4, -6, R0 ;  /* 0xc0c0000004067823 */ /* 0x000fc80000000000 */
[----:B------:R-:W-:Y:S01]  /*04c0*/  FFMA R5, R5, R6, R4 ;  /* 0x0000000605057223 */ /* 0x000fe20000000004 */
[----:B0-----:R-:W-:Y:S06]  /*04d0*/  @!P0 BRA `(.L_x_1) ;  /* 0x00000000000c8947 */ /* 0x001fec0003800000 */
[----:B------:R-:W-:-:S07]  /*04e0*/  MOV R4, 0x500 ;  /* 0x0000050000047802 */ /* 0x000fce0000000f00 */
[----:B------:R-:W-:Y:S05]  /*04f0*/  CALL.REL.NOINC `($__internal_0_$__cuda_sm3x_div_rn_noftz_f32_slowpath) ;  /* 0x00000000001c7944 */ /* 0x000fea0003c00000 */
[----:B------:R-:W-:-:S07]  /*0500*/  IMAD.MOV.U32 R5, RZ, RZ, R6 ;  /* 0x000000ffff057224 */ /* 0x000fce00078e0006 */
.L_x_1:
[----:B------:R-:W-:Y:S05]  /*0510*/  BSYNC.RECONVERGENT B1 ;  /* 0x0000000000017941 */ /* 0x000fea0003800200 */
.L_x_0:
[----:B------:R-:W0:Y:S02]  /*0520*/  LDCU.64 UR4, c[0x0][0x380] ;  /* 0x00007000ff0477ac */ /* 0x000e240008000a00 */
[----:B0-----:R-:W-:-:S04]  /*0530*/  IADD3 R2, P0, PT, R2, UR4, RZ ;  /* 0x0000000402027c10 */ /* 0x001fc8000ff1e0ff */
[----:B------:R-:W-:-:S05]  /*0540*/  IADD3.X R3, PT, PT, R3, UR5, RZ, P0, !PT ;  /* 0x0000000503037c10 */ /* 0x000fca00087fe4ff */
[----:B------:R-:W-:Y:S01]  /*0550*/  STG.E desc[UR6][R2.64+0x4], R5 ;  /* 0x0000040502007986 */ /* 0x000fe2000c101906 */
[----:B------:R-:W-:Y:S05]  /*0560*/  EXIT ;  /* 0x000000000000794d */ /* 0x000fea0003800000 */
        .weak           $__internal_0_$__cuda_sm3x_div_rn_noftz_f32_slowpath
        .type           $__internal_0_$__cuda_sm3x_div_rn_noftz_f32_slowpath,@function
        .size           $__internal_0_$__cuda_sm3x_div_rn_noftz_f32_slowpath,(.L_x_15 - $__internal_0_$__cuda_sm3x_div_rn_noftz_f32_slowpath)
$__internal_0_$__cuda_sm3x_div_rn_noftz_f32_slowpath:
[--C-:B------:R-:W-:Y:S01]  /*0570*/  SHF.R.U32.HI R5, RZ, 0x17, R0.reuse ;  /* 0x00000017ff057819 */ /* 0x100fe20000011600 */
[----:B------:R-:W-:Y:S04]  /*0580*/  BSSY.RECONVERGENT B0, `(.L_x_2) ;  /* 0x000005c000007945 */ /* 0x000fe80003800200 */
[----:B------:R-:W-:Y:S01]  /*0590*/  BSSY.RELIABLE B2, `(.L_x_3) ;  /* 0x000001a000027945 */ /* 0x000fe20003800100 */
[----:B------:R-:W-:Y:S01]  /*05a0*/  IMAD.MOV.U32 R6, RZ, RZ, R0 ;  /* 0x000000ffff067224 */ /* 0x000fe200078e0000 */
[----:B------:R-:W-:-:S05]  /*05b0*/  LOP3.LUT R5, R5, 0xff, RZ, 0xc0, !PT ;  /* 0x000000ff05057812 */ /* 0x000fca00078ec0ff */
[----:B------:R-:W-:-:S05]  /*05c0*/  VIADD R8, R5, 0xffffffff ;  /* 0xffffffff05087836 */ /* 0x000fca0000000000 */
[----:B------:R-:W-:-:S13]  /*05d0*/  ISETP.GT.U32.OR P0, PT, R8, 0xfd, !PT ;  /* 0x000000fd0800780c */ /* 0x000fda0007f04470 */
[----:B------:R-:W-:Y:S01]  /*05e0*/  @!P0 IMAD.MOV.U32 R7, RZ, RZ, RZ ;  /* 0x000000ffff078224 */ /* 0x000fe200078e00ff */
[----:B------:R-:W-:Y:S06]  /*05f0*/  @!P0 BRA `(.L_x_4) ;  /* 0x00000000004c8947 */ /* 0x000fec0003800000 */
[----:B------:R-:W-:-:S13]  /*0600*/  FSETP.GTU.FTZ.AND P0, PT, |R0|, +INF , PT ;  /* 0x7f8000000000780b */ /* 0x000fda0003f1c200 */
[----:B------:R-:W-:Y:S05]  /*0610*/  @P0 BREAK.RELIABLE B2 ;  /* 0x0000000000020942 */ /* 0x000fea0003800100 */
[----:B------:R-:W-:Y:S05]  /*0620*/  @P0 BRA `(.L_x_5) ;  /* 0x0000000400400947 */ /* 0x000fea0003800000 */
[----:B------:R-:W-:-:S05]  /*0630*/  IMAD.MOV.U32 R7, RZ, RZ, 0x40c00000 ;  /* 0x40c00000ff077424 */ /* 0x000fca00078e00ff */
[----:B------:R-:W-:-:S13]  /*0640*/  LOP3.LUT P0, RZ, R7, 0x7fffffff, R6, 0xc8, !PT ;  /* 0x7fffffff07ff7812 */ /* 0x000fda000780c806 */
[----:B------:R-:W-:Y:S05]  /*0650*/  @!P0 BREAK.RELIABLE B2 ;  /* 0x0000000000028942 */ /* 0x000fea0003800100 */
[----:B------:R-:W-:Y:S05]  /*0660*/  @!P0 BRA `(.L_x_6) ;  /* 0x0000000400288947 */ /* 0x000fea0003800000 */
[----:B------:R-:W-:-:S13]  /*0670*/  LOP3.LUT P0, RZ, R6, 0x7fffffff, RZ, 0xc0, !PT ;  /* 0x7fffffff06ff7812 */ /* 0x000fda000780c0ff */
[----:B------:R-:W-:Y:S05]  /*0680*/  @!P0 BREAK.RELIABLE B2 ;  /* 0x0000000000028942 */ /* 0x000fea0003800100 */
[----:B------:R-:W-:Y:S05]  /*0690*/  @!P0 BRA `(.L_x_7) ;  /* 0x0000000400148947 */ /* 0x000fea0003800000 */
[----:B------:R-:W-:Y:S02]  /*06a0*/  FSETP.NEU.FTZ.AND P0, PT, |R0|, +INF , PT ;  /* 0x7f8000000000780b */ /* 0x000fe40003f1d200 */
[----:B------:R-:W-:-:S04]  /*06b0*/  LOP3.LUT P1, RZ, R7, 0x7fffffff, RZ, 0xc0, !PT ;  /* 0x7fffffff07ff7812 */ /* 0x000fc8000782c0ff */
[----:B------:R-:W-:-:S13]  /*06c0*/  PLOP3.LUT P0, PT, P0, P1, PT, 0x2f, 0xf2 ;  /* 0x0000000000f2781c */ /* 0x000fda0000702577 */
[----:B------:R-:W-:Y:S05]  /*06d0*/  @P0 BREAK.RELIABLE B2 ;  /* 0x0000000000020942 */ /* 0x000fea0003800100 */
[----:B------:R-:W-:Y:S05]  /*06e0*/  @P0 BRA `(.L_x_8) ;  /* 0x0000000000f40947 */ /* 0x000fea0003800000 */
[----:B------:R-:W-:-:S13]  /*06f0*/  ISETP.GE.AND P0, PT, R8, RZ, PT ;  /* 0x000000ff0800720c */ /* 0x000fda0003f06270 */
[----:B------:R-:W-:Y:S02]  /*0700*/  @P0 IMAD.MOV.U32 R7, RZ, RZ, RZ ;  /* 0x000000ffff070224 */ /* 0x000fe400078e00ff */
[----:B------:R-:W-:Y:S01]  /*0710*/  @!P0 FFMA R6, R0, 1.84467440737095516160e+19, RZ ;  /* 0x5f80000000068823 */ /* 0x000fe200000000ff */
[----:B------:R-:W-:-:S07]  /*0720*/  @!P0 IMAD.MOV.U32 R7, RZ, RZ, -0x40 ;  /* 0xffffffc0ff078424 */ /* 0x000fce00078e00ff */
.L_x_4:
[----:B------:R-:W-:Y:S05]  /*0730*/  BSYNC.RELIABLE B2 ;  /* 0x0000000000027941 */ /* 0x000fea0003800100 */
.L_x_3:
[----:B------:R-:W-:Y:S01]  /*0740*/  UMOV UR4, 0x40c00000 ;  /* 0x40c0000000047882 */ /* 0x000fe20000000000 */
[----:B------:R-:W-:Y:S01]  /*0750*/  VIADD R5, R5, 0xffffff81 ;  /* 0xffffff8105057836 */ /* 0x000fe20000000000 */
[----:B------:R-:W-:Y:S01]  /*0760*/  UIADD3 UR4, UPT, UPT, UR4, -0x1000000, URZ ;  /* 0xff00000004047890 */ /* 0x000fe2000fffe0ff */
[----:B------:R-:W-:Y:S02]  /*0770*/  BSSY.RECONVERGENT B2, `(.L_x_9) ;  /* 0x0000033000027945 */ /* 0x000fe40003800200 */
[----:B------:R-:W-:Y:S01]  /*0780*/  IMAD R0, R5, -0x800000, R6 ;  /* 0xff80000005007824 */ /* 0x000fe200078e0206 */
[----:B------:R-:W-:Y:S02]  /*0790*/  IADD3 R7, PT, PT, R7, -0x2, R5 ;  /* 0xfffffffe07077810 */ /* 0x000fe40007ffe005 */
[----:B------:R-:W-:-:S03]  /*07a0*/  FADD.FTZ R9, -RZ, -UR4 ;  /* 0x80000004ff097e21 */ /* 0x000fc60008010100 */
[----:B------:R-:W0:Y:S02]  /*07b0*/  MUFU.RCP R8, UR4 ;  /* 0x0000000400087d08 */ /* 0x000e240008001000 */
[----:B0-----:R-:W-:-:S04]  /*07c0*/  FFMA R11, R8, R9, 1 ;  /* 0x3f800000080b7423 */ /* 0x001fc80000000009 */
[----:B------:R-:W-:-:S04]  /*07d0*/  FFMA R11, R8, R11, R8 ;  /* 0x0000000b080b7223 */ /* 0x000fc80000000008 */
[----:B------:R-:W-:-:S04]  /*07e0*/  FFMA R6, R0, R11, RZ ;  /* 0x0000000b00067223 */ /* 0x000fc800000000ff */
[----:B------:R-:W-:-:S04]  /*07f0*/  FFMA R8, R9, R6, R0 ;  /* 0x0000000609087223 */ /* 0x000fc80000000000 */
[----:B------:R-:W-:-:S04]  /*0800*/  FFMA R8, R11, R8, R6 ;  /* 0x000000080b087223 */ /* 0x000fc80000000006 */
[----:B------:R-:W-:-:S04]  /*0810*/  FFMA R9, R9, R8, R0 ;  /* 0x0000000809097223 */ /* 0x000fc80000000000 */
[----:B------:R-:W-:-:S05]  /*0820*/  FFMA R6, R11, R9, R8 ;  /* 0x000000090b067223 */ /* 0x000fca0000000008 */
[----:B------:R-:W-:-:S04]  /*0830*/  SHF.R.U32.HI R0, RZ, 0x17, R6 ;  /* 0x00000017ff007819 */ /* 0x000fc80000011606 */
[----:B------:R-:W-:-:S05]  /*0840*/  LOP3.LUT R0, R0, 0xff, RZ, 0xc0, !PT ;  /* 0x000000ff00007812 */ /* 0x000fca00078ec0ff */
[----:B------:R-:W-:-:S04]  /*0850*/  IMAD.IADD R10, R0, 0x1, R7 ;  /* 0x00000001000a7824 */ /* 0x000fc800078e0207 */
[----:B------:R-:W-:-:S05]  /*0860*/  VIADD R0, R10, 0xffffffff ;  /* 0xffffffff0a007836 */ /* 0x000fca0000000000 */
[----:B------:R-:W-:-:S13]  /*0870*/  ISETP.GE.U32.AND P0, PT, R0, 0xfe, PT ;  /* 0x000000fe0000780c */ /* 0x000fda0003f06070 */
[----:B------:R-:W-:Y:S05]  /*0880*/  @!P0 BRA `(.L_x_10) ;  /* 0x0000000000808947 */ /* 0x000fea0003800000 */
[----:B------:R-:W-:-:S13]  /*0890*/  ISETP.GT.AND P0, PT, R10, 0xfe, PT ;  /* 0x000000fe0a00780c */ /* 0x000fda0003f04270 */
[----:B------:R-:W-:Y:S05]  /*08a0*/  @P0 BRA `(.L_x_11) ;  /* 0x00000000006c0947 */ /* 0x000fea0003800000 */
[----:B------:R-:W-:-:S13]  /*08b0*/  ISETP.GE.AND P0, PT, R10, 0x1, PT ;  /* 0x000000010a00780c */ /* 0x000fda0003f06270 */
[----:B------:R-:W-:Y:S05]  /*08c0*/  @P0 BRA `(.L_x_12) ;  /* 0x0000000000740947 */ /* 0x000fea0003800000 */
[----:B------:R-:W-:Y:S02]  /*08d0*/  ISETP.GE.AND P0, PT, R10, -0x18, PT ;  /* 0xffffffe80a00780c */ /* 0x000fe40003f06270 */
[----:B------:R-:W-:-:S11]  /*08e0*/  LOP3.LUT R6, R6, 0x80000000, RZ, 0xc0, !PT ;  /* 0x8000000006067812 */ /* 0x000fd600078ec0ff */
[----:B------:R-:W-:Y:S05]  /*08f0*/  @!P0 BRA `(.L_x_12) ;  /* 0x0000000000688947 */ /* 0x000fea0003800000 */
[CC--:B------:R-:W-:Y:S01]  /*0900*/  FFMA.RZ R0, R11.reuse, R9.reuse, R8 ;  /* 0x000000090b007223 */ /* 0x0c0fe2000000c008 */
[----:B------:R-:W-:Y:S01]  /*0910*/  IMAD.MOV R7, RZ, RZ, -R10 ;  /* 0x000000ffff077224 */ /* 0x000fe200078e0a0a */
[C---:B------:R-:W-:Y:S02]  /*0920*/  ISETP.NE.AND P2, PT, R10.reuse, RZ, PT ;  /* 0x000000ff0a00720c */ /* 0x040fe40003f45270 */
[----:B------:R-:W-:Y:S02]  /*0930*/  ISETP.NE.AND P1, PT, R10, RZ, PT ;  /* 0x000000ff0a00720c */ /* 0x000fe40003f25270 */
[----:B------:R-:W-:Y:S01]  /*0940*/  LOP3.LUT R5, R0, 0x7fffff, RZ, 0xc0, !PT ;  /* 0x007fffff00057812 */ /* 0x000fe200078ec0ff */
[CCC-:B------:R-:W-:Y:S01]  /*0950*/  FFMA.RP R0, R11.reuse, R9.reuse, R8.reuse ;  /* 0x000000090b007223 */ /* 0x1c0fe20000008008 */
[----:B------:R-:W-:Y:S01]  /*0960*/  FFMA.RM R11, R11, R9, R8 ;  /* 0x000000090b0b7223 */ /* 0x000fe20000004008 */
[----:B------:R-:W-:Y:S01]  /*0970*/  VIADD R8, R10, 0x20 ;  /* 0x000000200a087836 */ /* 0x000fe20000000000 */
[----:B------:R-:W-:-:S03]  /*0980*/  LOP3.LUT R5, R5, 0x800000, RZ, 0xfc, !PT ;  /* 0x0080000005057812 */ /* 0x000fc600078efcff */
[----:B------:R-:W-:Y:S02]  /*0990*/  FSETP.NEU.FTZ.AND P0, PT, R0, R11, PT ;  /* 0x0000000b0000720b */ /* 0x000fe40003f1d000 */
[----:B------:R-:W-:Y:S02]  /*09a0*/  SHF.L.U32 R8, R5, R8, RZ ;  /* 0x0000000805087219 */ /* 0x000fe400000006ff */
[----:B------:R-:W-:Y:S02]  /*09b0*/  SEL R0, R7, RZ, P2 ;  /* 0x000000ff07007207 */ /* 0x000fe40001000000 */
[----:B------:R-:W-:Y:S02]  /*09c0*/  ISETP.NE.AND P1, PT, R8, RZ, P1 ;  /* 0x000000ff0800720c */ /* 0x000fe40000f25270 */
[----:B------:R-:W-:Y:S02]  /*09d0*/  SHF.R.U32.HI R0, RZ, R0, R5 ;  /* 0x00000000ff007219 */ /* 0x000fe40000011605 */
[----:B------:R-:W-:-:S02]  /*09e0*/  PLOP3.LUT P0, PT, P0, P1, PT, 0xf8, 0x8f ;  /* 0x00000000008f781c */ /* 0x000fc40000703f70 */
[----:B------:R-:W-:Y:S02]  /*09f0*/  SHF.R.U32.HI R8, RZ, 0x1, R0 ;  /* 0x00000001ff087819 */ /* 0x000fe40000011600 */
[----:B------:R-:W-:-:S04]  /*0a00*/  SEL R5, RZ, 0x1, !P0 ;  /* 0x00000001ff057807 */ /* 0x000fc80004000000 */
[----:B------:R-:W-:-:S04]  /*0a10*/  LOP3.LUT R5, R5, 0x1, R8, 0xf8, !PT ;  /* 0x0000000105057812 */ /* 0x000fc800078ef808 */
[----:B------:R-:W-:-:S05]  /*0a20*/  LOP3.LUT R5, R5, R0, RZ, 0xc0, !PT ;  /* 0x0000000005057212 */ /* 0x000fca00078ec0ff */
[----:B------:R-:W-:-:S05]  /*0a30*/  IMAD.IADD R5, R8, 0x1, R5 ;  /* 0x0000000108057824 */ /* 0x000fca00078e0205 */
[----:B------:R-:W-:Y:S01]  /*0a40*/  LOP3.LUT R6, R5, R6, RZ, 0xfc, !PT ;  /* 0x0000000605067212 */ /* 0x000fe200078efcff */
[----:B------:R-:W-:Y:S06]  /*0a50*/  BRA `(.L_x_12) ;  /* 0x0000000000107947 */ /* 0x000fec0003800000 */
.L_x_11:
[----:B------:R-:W-:-:S04]  /*0a60*/  LOP3.LUT R6, R6, 0x80000000, RZ, 0xc0, !PT ;  /* 0x8000000006067812 */ /* 0x000fc800078ec0ff */
[----:B------:R-:W-:Y:S01]  /*0a70*/  LOP3.LUT R6, R6, 0x7f800000, RZ, 0xfc, !PT ;  /* 0x7f80000006067812 */ /* 0x000fe200078efcff */
[----:B------:R-:W-:Y:S06]  /*0a80*/  BRA `(.L_x_12) ;  /* 0x0000000000047947 */ /* 0x000fec0003800000 */
.L_x_10:
[----:B------:R-:W-:-:S07]  /*0a90*/  IMAD R6, R7, 0x800000, R6 ;  /* 0x0080000007067824 */ /* 0x000fce00078e0206 */
.L_x_12:
[----:B------:R-:W-:Y:S05]  /*0aa0*/  BSYNC.RECONVERGENT B2 ;  /* 0x0000000000027941 */ /* 0x000fea0003800200 */
.L_x_9:
[----:B------:R-:W-:Y:S05]  /*0ab0*/  BRA `(.L_x_13) ;  /* 0x0000000000207947 */ /* 0x000fea0003800000 */
.L_x_8:
[----:B------:R-:W-:-:S04]  /*0ac0*/  LOP3.LUT R6, R7, 0x80000000, R6, 0x48, !PT ;  /* 0x8000000007067812 */ /* 0x000fc800078e4806 */
[----:B------:R-:W-:Y:S01]  /*0ad0*/  LOP3.LUT R6, R6, 0x7f800000, RZ, 0xfc, !PT ;  /* 0x7f80000006067812 */ /* 0x000fe200078efcff */
[----:B------:R-:W-:Y:S06]  /*0ae0*/  BRA `(.L_x_13) ;  /* 0x0000000000147947 */ /* 0x000fec0003800000 */
.L_x_7:
[----:B------:R-:W-:Y:S01]  /*0af0*/  LOP3.LUT R6, R7, 0x80000000, R6, 0x48, !PT ;  /* 0x8000000007067812 */ /* 0x000fe200078e4806 */
[----:B------:R-:W-:Y:S06]  /*0b00*/  BRA `(.L_x_13) ;  /* 0x00000000000c7947 */ /* 0x000fec0003800000 */
.L_x_6:
[----:B------:R-:W0:Y:S01]  /*0b10*/  MUFU.RSQ R6, -QNAN ;  /* 0xffc0000000067908 */ /* 0x000e220000001400 */
[----:B------:R-:W-:Y:S05]  /*0b20*/  BRA `(.L_x_13) ;  /* 0x0000000000047947 */ /* 0x000fea0003800000 */
.L_x_5:
[----:B------:R-:W-:-:S07]  /*0b30*/  FADD.FTZ R6, R0, 6 ;  /* 0x40c0000000067421 */ /* 0x000fce0000010000 */
.L_x_13:
[----:B------:R-:W-:Y:S05]  /*0b40*/  BSYNC.RECONVERGENT B0 ;  /* 0x0000000000007941 */ /* 0x000fea0003800200 */
.L_x_2:
[----:B------:R-:W-:-:S04]  /*0b50*/  IMAD.MOV.U32 R5, RZ, RZ, 0x0 ;  /* 0x00000000ff057424 */ /* 0x000fc800078e00ff */
[----:B0-----:R-:W-:Y:S05]  /*0b60*/  RET.REL.NODEC R4 `(_Z11compute_phiPfPKfS1_i) ;  /* 0xfffffff404247950 */ /* 0x001fea0003c3ffff */
.L_x_14:
[----:B------:R-:W-:-:S00]  /*0b70*/  BRA `(.L_x_14) ;  /* 0xfffffffc00fc7947 */ /* 0x000fc0000383ffff */
[----:B------:R-:W-:-:S00]  /*0b80*/  NOP ;  /* 0x0000000000007918 */ /* 0x000fc00000000000 */
[----:B------:R-:W-:-:S00]  /*0b90*/  NOP ;  /* 0x0000000000007918 */ /* 0x000fc00000000000 */
[----:B------:R-:W-:-:S00]  /*0ba0*/  NOP ;  /* 0x0000000000007918 */ /* 0x000fc00000000000 */
[----:B------:R-:W-:-:S00]  /*0bb0*/  NOP ;  /* 0x0000000000007918 */ /* 0x000fc00000000000 */
[----:B------:R-:W-:-:S00]  /*0bc0*/  NOP ;  /* 0x0000000000007918 */ /* 0x000fc00000000000 */
[----:B------:R-:W-:-:S00]  /*0bd0*/  NOP ;  /* 0x0000000000007918 */ /* 0x000fc00000000000 */
[----:B------:R-:W-:-:S00]  /*0be0*/  NOP ;  /* 0x0000000000007918 */ /* 0x000fc00000000000 */
[----:B------:R-:W-:-:S00]  /*0bf0*/  NOP ;  /* 0x0000000000007918 */ /* 0x000fc00000000000 */
.L_x_15:


//--------------------- .nv.shared.reserved.0     --------------------------
	.section	.nv.shared.reserved.0,"aw",@nobits
	.weak		__nv_reservedSMEM_offset_0_alias
	.size		__nv_reservedSMEM_offset_0_alias, 0, 64
	.other		__nv_reservedSMEM_offset_0_alias,@"STO_CUDA_RESERVED_SHARED STV_DEFAULT"
__nv_reservedSMEM_offset_0_alias:
	.zero		0
	.zero		64


//--------------------- .nv.constant0._Z11compute_phiPfPKfS1_i --------------------------
	.section	.nv.constant0._Z11compute_phiPfPKfS1_i,"a",@progbits
	.sectionflags	@""
	.align	4
.nv.constant0._Z11compute_phiPfPKfS1_i:
	.zero		924


//--------------------- SYMBOLS --------------------------

	.type		.nv.reservedSmem.offset0,@object
	.size		.nv.reservedSmem.offset0,0x4
